//
// Generated by NVIDIA NVVM Compiler
//
// Compiler Build ID: CL-36424714
// Cuda compilation tools, release 13.0, V13.0.88
// Based on NVVM 20.0.0
//

.version 9.0
.target sm_100
.address_size 64

	// .globl	_Z16chacha8_keysetupP11chacha8_ctxPKhjS2_
.global .align 1 .b8 _ZZ16chacha8_keysetupP11chacha8_ctxPKhjS2_E5sigma[17] = {101, 120, 112, 97, 110, 100, 32, 51, 50, 45, 98, 121, 116, 101, 32, 107};
.global .align 1 .b8 _ZZ16chacha8_keysetupP11chacha8_ctxPKhjS2_E3tau[17] = {101, 120, 112, 97, 110, 100, 32, 49, 54, 45, 98, 121, 116, 101, 32, 107};

.visible .entry _Z16chacha8_keysetupP11chacha8_ctxPKhjS2_(
	.param .u64 .ptr .align 1 _Z16chacha8_keysetupP11chacha8_ctxPKhjS2__param_0,
	.param .u64 .ptr .align 1 _Z16chacha8_keysetupP11chacha8_ctxPKhjS2__param_1,
	.param .u32 _Z16chacha8_keysetupP11chacha8_ctxPKhjS2__param_2,
	.param .u64 .ptr .align 1 _Z16chacha8_keysetupP11chacha8_ctxPKhjS2__param_3
)
{
	.reg .pred 	%p<3>;
	.reg .b32 	%r<17>;
	.reg .b64 	%rd<12>;

	ld.param.u64 	%rd3, [_Z16chacha8_keysetupP11chacha8_ctxPKhjS2__param_0];
	ld.param.u64 	%rd4, [_Z16chacha8_keysetupP11chacha8_ctxPKhjS2__param_1];
	ld.param.u32 	%r1, [_Z16chacha8_keysetupP11chacha8_ctxPKhjS2__param_2];
	ld.param.u64 	%rd2, [_Z16chacha8_keysetupP11chacha8_ctxPKhjS2__param_3];
	cvta.to.global.u64 	%rd1, %rd3;
	cvta.to.global.u64 	%rd5, %rd4;
	ld.global.u32 	%r2, [%rd5];
	st.global.u32 	[%rd1+16], %r2;
	ld.global.u32 	%r3, [%rd5+4];
	st.global.u32 	[%rd1+20], %r3;
	ld.global.u32 	%r4, [%rd5+8];
	st.global.u32 	[%rd1+24], %r4;
	ld.global.u32 	%r5, [%rd5+12];
	st.global.u32 	[%rd1+28], %r5;
	setp.eq.s32 	%p1, %r1, 256;
	selp.b64 	%rd6, 16, 0, %p1;
	add.s64 	%rd7, %rd5, %rd6;
	mov.u64 	%rd8, _ZZ16chacha8_keysetupP11chacha8_ctxPKhjS2_E3tau;
	mov.u64 	%rd9, _ZZ16chacha8_keysetupP11chacha8_ctxPKhjS2_E5sigma;
	selp.b64 	%rd10, %rd9, %rd8, %p1;
	ld.global.u32 	%r6, [%rd7];
	st.global.u32 	[%rd1+32], %r6;
	ld.global.u32 	%r7, [%rd7+4];
	st.global.u32 	[%rd1+36], %r7;
	ld.global.u32 	%r8, [%rd7+8];
	st.global.u32 	[%rd1+40], %r8;
	ld.global.u32 	%r9, [%rd7+12];
	st.global.u32 	[%rd1+44], %r9;
	ld.global.nc.u32 	%r10, [%rd10];
	st.global.u32 	[%rd1], %r10;
	ld.global.nc.u32 	%r11, [%rd10+4];
	st.global.u32 	[%rd1+4], %r11;
	ld.global.nc.u32 	%r12, [%rd10+8];
	st.global.u32 	[%rd1+8], %r12;
	ld.global.nc.u32 	%r13, [%rd10+12];
	st.global.u32 	[%rd1+12], %r13;
	setp.eq.s64 	%p2, %rd2, 0;
	@%p2 bra 	$L__BB0_2;
	cvta.to.global.u64 	%rd11, %rd2;
	ld.global.u32 	%r14, [%rd11];
	st.global.u32 	[%rd1+56], %r14;
	ld.global.u32 	%r15, [%rd11+4];
	st.global.u32 	[%rd1+60], %r15;
	bra.uni 	$L__BB0_3;
$L__BB0_2:
	mov.b32 	%r16, 0;
	st.global.u32 	[%rd1+56], %r16;
	st.global.u32 	[%rd1+60], %r16;
$L__BB0_3:
	ret;

}
	// .globl	_Z21chacha8_get_keystreamPK11chacha8_ctxmjPh
.visible .entry _Z21chacha8_get_keystreamPK11chacha8_ctxmjPh(
	.param .u64 .ptr .align 1 _Z21chacha8_get_keystreamPK11chacha8_ctxmjPh_param_0,
	.param .u64 _Z21chacha8_get_keystreamPK11chacha8_ctxmjPh_param_1,
	.param .u32 _Z21chacha8_get_keystreamPK11chacha8_ctxmjPh_param_2,
	.param .u64 .ptr .align 1 _Z21chacha8_get_keystreamPK11chacha8_ctxmjPh_param_3
)
{
	.reg .pred 	%p<5>;
	.reg .b32 	%r<177>;
	.reg .b64 	%rd<9>;

	ld.param.u64 	%rd6, [_Z21chacha8_get_keystreamPK11chacha8_ctxmjPh_param_0];
	ld.param.u64 	%rd4, [_Z21chacha8_get_keystreamPK11chacha8_ctxmjPh_param_1];
	ld.param.u32 	%r157, [_Z21chacha8_get_keystreamPK11chacha8_ctxmjPh_param_2];
	ld.param.u64 	%rd5, [_Z21chacha8_get_keystreamPK11chacha8_ctxmjPh_param_3];
	cvta.to.global.u64 	%rd7, %rd6;
	ld.global.u32 	%r1, [%rd7];
	ld.global.u32 	%r2, [%rd7+4];
	ld.global.u32 	%r3, [%rd7+8];
	ld.global.u32 	%r4, [%rd7+12];
	ld.global.u32 	%r5, [%rd7+16];
	ld.global.u32 	%r6, [%rd7+20];
	ld.global.u32 	%r7, [%rd7+24];
	ld.global.u32 	%r8, [%rd7+28];
	ld.global.u32 	%r9, [%rd7+32];
	ld.global.u32 	%r10, [%rd7+36];
	ld.global.u32 	%r11, [%rd7+40];
	ld.global.u32 	%r12, [%rd7+44];
	ld.global.u32 	%r13, [%rd7+56];
	ld.global.u32 	%r14, [%rd7+60];
	setp.eq.s32 	%p1, %r157, 0;
	@%p1 bra 	$L__BB1_5;
	{ .reg .b32 tmp; mov.b64 {tmp, %r158}, %rd4; }
	cvt.u32.u64 	%r159, %rd4;
	cvta.to.global.u64 	%rd8, %rd5;
$L__BB1_2:
	add.s32 	%r157, %r157, -1;
	mov.b32 	%r160, 0;
	mov.u32 	%r161, %r1;
	mov.u32 	%r162, %r2;
	mov.u32 	%r163, %r3;
	mov.u32 	%r164, %r4;
	mov.u32 	%r165, %r5;
	mov.u32 	%r166, %r6;
	mov.u32 	%r167, %r7;
	mov.u32 	%r168, %r8;
	mov.u32 	%r169, %r9;
	mov.u32 	%r170, %r10;
	mov.u32 	%r171, %r11;
	mov.u32 	%r172, %r12;
	mov.u32 	%r173, %r159;
	mov.u32 	%r174, %r158;
	mov.u32 	%r175, %r13;
	mov.u32 	%r176, %r14;
$L__BB1_3:
	add.s32 	%r59, %r161, %r165;
	xor.b32  	%r60, %r59, %r173;
	shf.l.wrap.b32 	%r61, %r60, %r60, 16;
	add.s32 	%r62, %r61, %r169;
	xor.b32  	%r63, %r62, %r165;
	shf.l.wrap.b32 	%r64, %r63, %r63, 12;
	add.s32 	%r65, %r64, %r59;
	xor.b32  	%r66, %r65, %r61;
	shf.l.wrap.b32 	%r67, %r66, %r66, 8;
	add.s32 	%r68, %r67, %r62;
	xor.b32  	%r69, %r68, %r64;
	shf.l.wrap.b32 	%r70, %r69, %r69, 7;
	add.s32 	%r71, %r162, %r166;
	xor.b32  	%r72, %r71, %r174;
	shf.l.wrap.b32 	%r73, %r72, %r72, 16;
	add.s32 	%r74, %r73, %r170;
	xor.b32  	%r75, %r74, %r166;
	shf.l.wrap.b32 	%r76, %r75, %r75, 12;
	add.s32 	%r77, %r76, %r71;
	xor.b32  	%r78, %r77, %r73;
	shf.l.wrap.b32 	%r79, %r78, %r78, 8;
	add.s32 	%r80, %r79, %r74;
	xor.b32  	%r81, %r80, %r76;
	shf.l.wrap.b32 	%r82, %r81, %r81, 7;
	add.s32 	%r83, %r163, %r167;
	xor.b32  	%r84, %r83, %r175;
	shf.l.wrap.b32 	%r85, %r84, %r84, 16;
	add.s32 	%r86, %r85, %r171;
	xor.b32  	%r87, %r86, %r167;
	shf.l.wrap.b32 	%r88, %r87, %r87, 12;
	add.s32 	%r89, %r88, %r83;
	xor.b32  	%r90, %r89, %r85;
	shf.l.wrap.b32 	%r91, %r90, %r90, 8;
	add.s32 	%r92, %r91, %r86;
	xor.b32  	%r93, %r92, %r88;
	shf.l.wrap.b32 	%r94, %r93, %r93, 7;
	add.s32 	%r95, %r164, %r168;
	xor.b32  	%r96, %r95, %r176;
	shf.l.wrap.b32 	%r97, %r96, %r96, 16;
	add.s32 	%r98, %r97, %r172;
	xor.b32  	%r99, %r98, %r168;
	shf.l.wrap.b32 	%r100, %r99, %r99, 12;
	add.s32 	%r101, %r100, %r95;
	xor.b32  	%r102, %r101, %r97;
	shf.l.wrap.b32 	%r103, %r102, %r102, 8;
	add.s32 	%r104, %r103, %r98;
	xor.b32  	%r105, %r104, %r100;
	shf.l.wrap.b32 	%r106, %r105, %r105, 7;
	add.s32 	%r107, %r82, %r65;
	xor.b32  	%r108, %r107, %r103;
	shf.l.wrap.b32 	%r109, %r108, %r108, 16;
	add.s32 	%r110, %r109, %r92;
	xor.b32  	%r111, %r110, %r82;
	shf.l.wrap.b32 	%r112, %r111, %r111, 12;
	add.s32 	%r161, %r112, %r107;
	xor.b32  	%r113, %r161, %r109;
	shf.l.wrap.b32 	%r176, %r113, %r113, 8;
	add.s32 	%r171, %r176, %r110;
	xor.b32  	%r114, %r171, %r112;
	shf.l.wrap.b32 	%r166, %r114, %r114, 7;
	add.s32 	%r115, %r94, %r77;
	xor.b32  	%r116, %r115, %r67;
	shf.l.wrap.b32 	%r117, %r116, %r116, 16;
	add.s32 	%r118, %r117, %r104;
	xor.b32  	%r119, %r118, %r94;
	shf.l.wrap.b32 	%r120, %r119, %r119, 12;
	add.s32 	%r162, %r120, %r115;
	xor.b32  	%r121, %r162, %r117;
	shf.l.wrap.b32 	%r173, %r121, %r121, 8;
	add.s32 	%r172, %r173, %r118;
	xor.b32  	%r122, %r172, %r120;
	shf.l.wrap.b32 	%r167, %r122, %r122, 7;
	add.s32 	%r123, %r106, %r89;
	xor.b32  	%r124, %r123, %r79;
	shf.l.wrap.b32 	%r125, %r124, %r124, 16;
	add.s32 	%r126, %r125, %r68;
	xor.b32  	%r127, %r126, %r106;
	shf.l.wrap.b32 	%r128, %r127, %r127, 12;
	add.s32 	%r163, %r128, %r123;
	xor.b32  	%r129, %r163, %r125;
	shf.l.wrap.b32 	%r174, %r129, %r129, 8;
	add.s32 	%r169, %r174, %r126;
	xor.b32  	%r130, %r169, %r128;
	shf.l.wrap.b32 	%r168, %r130, %r130, 7;
	add.s32 	%r131, %r70, %r101;
	xor.b32  	%r132, %r131, %r91;
	shf.l.wrap.b32 	%r133, %r132, %r132, 16;
	add.s32 	%r134, %r133, %r80;
	xor.b32  	%r135, %r134, %r70;
	shf.l.wrap.b32 	%r136, %r135, %r135, 12;
	add.s32 	%r164, %r136, %r131;
	xor.b32  	%r137, %r164, %r133;
	shf.l.wrap.b32 	%r175, %r137, %r137, 8;
	add.s32 	%r170, %r175, %r134;
	xor.b32  	%r138, %r170, %r136;
	shf.l.wrap.b32 	%r165, %r138, %r138, 7;
	add.s32 	%r54, %r160, -2;
	add.s32 	%r139, %r160, 8;
	setp.gt.u32 	%p2, %r139, 2;
	mov.u32 	%r160, %r54;
	@%p2 bra 	$L__BB1_3;
	add.s32 	%r140, %r161, %r1;
	add.s32 	%r141, %r162, %r2;
	add.s32 	%r142, %r163, %r3;
	add.s32 	%r143, %r164, %r4;
	add.s32 	%r144, %r165, %r5;
	add.s32 	%r145, %r166, %r6;
	add.s32 	%r146, %r167, %r7;
	add.s32 	%r147, %r168, %r8;
	add.s32 	%r148, %r169, %r9;
	add.s32 	%r149, %r170, %r10;
	add.s32 	%r150, %r171, %r11;
	add.s32 	%r151, %r172, %r12;
	add.s32 	%r152, %r173, %r159;
	add.s32 	%r153, %r174, %r158;
	add.s32 	%r154, %r175, %r13;
	add.s32 	%r155, %r176, %r14;
	add.s32 	%r159, %r159, 1;
	setp.eq.s32 	%p3, %r159, 0;
	selp.u32 	%r156, 1, 0, %p3;
	add.s32 	%r158, %r158, %r156;
	st.global.u32 	[%rd8], %r140;
	st.global.u32 	[%rd8+4], %r141;
	st.global.u32 	[%rd8+8], %r142;
	st.global.u32 	[%rd8+12], %r143;
	st.global.u32 	[%rd8+16], %r144;
	st.global.u32 	[%rd8+20], %r145;
	st.global.u32 	[%rd8+24], %r146;
	st.global.u32 	[%rd8+28], %r147;
	st.global.u32 	[%rd8+32], %r148;
	st.global.u32 	[%rd8+36], %r149;
	st.global.u32 	[%rd8+40], %r150;
	st.global.u32 	[%rd8+44], %r151;
	st.global.u32 	[%rd8+48], %r152;
	st.global.u32 	[%rd8+52], %r153;
	st.global.u32 	[%rd8+56], %r154;
	st.global.u32 	[%rd8+60], %r155;
	add.s64 	%rd8, %rd8, 64;
	setp.ne.s32 	%p4, %r157, 0;
	@%p4 bra 	$L__BB1_2;
$L__BB1_5:
	ret;

}


// ===== COMPILED SASS (sm_100) =====

	.target	sm_100

	.elftype	@"ET_EXEC"


//--------------------- .note.nv.tkinfo           --------------------------
	.section	.note.nv.tkinfo,"",@"SHT_NOTE"
	.sectionflags	@"SHF_NOTE_NV_TKINFO"
	.tkinfo
        /*0018*/ 	.word	0x00000002
        /*0030*/ 	.string	""
        /*0030*/ 	.string	"ptxas"
        /*0030*/ 	.string	"Cuda compilation tools, release 13.0, V13.0.88"
        /*0030*/ 	.string	"Build cuda_13.0.r13.0/compiler.36424714_0"
        /*0030*/ 	.string	"-arch sm_100 -m 64 "



//--------------------- .note.nv.cuinfo           --------------------------
	.section	.note.nv.cuinfo,"",@"SHT_NOTE"
	.sectionflags	@"SHF_NOTE_NV_CUINFO"
        /*0018*/ 	.short	0x0002
        /*001a*/ 	.short	0x0064
        /*001c*/ 	.short	0x0082
	.zero		2


//--------------------- .nv.info                  --------------------------
	.section	.nv.info,"",@"SHT_CUDA_INFO"
	.align	4


	//----- nvinfo : EIATTR_REGCOUNT
	.align		4
        /*0000*/ 	.byte	0x04, 0x2f
        /*0002*/ 	.short	(.L_3 - .L_2)
	.align		4
.L_2:
        /*0004*/ 	.word	index@(_Z16chacha8_keysetupP11chacha8_ctxPKhjS2_)
        /*0008*/ 	.word	0x00000016


	//----- nvinfo : EIATTR_FRAME_SIZE
	.align		4
.L_3:
        /*000c*/ 	.byte	0x04, 0x11
        /*000e*/ 	.short	(.L_5 - .L_4)
	.align		4
.L_4:
        /*0010*/ 	.word	index@(_Z16chacha8_keysetupP11chacha8_ctxPKhjS2_)
        /*0014*/ 	.word	0x00000000


	//----- nvinfo : EIATTR_REGCOUNT
	.align		4
.L_5:
        /*0018*/ 	.byte	0x04, 0x2f
        /*001a*/ 	.short	(.L_7 - .L_6)
	.align		4
.L_6:
        /*001c*/ 	.word	index@(_Z21chacha8_get_keystreamPK11chacha8_ctxmjPh)
        /*0020*/ 	.word	0x00000028


	//----- nvinfo : EIATTR_FRAME_SIZE
	.align		4
.L_7:
        /*0024*/ 	.byte	0x04, 0x11
        /*0026*/ 	.short	(.L_9 - .L_8)
	.align		4
.L_8:
        /*0028*/ 	.word	index@(_Z21chacha8_get_keystreamPK11chacha8_ctxmjPh)
        /*002c*/ 	.word	0x00000000


	//----- nvinfo : EIATTR_MIN_STACK_SIZE
	.align		4
.L_9:
        /*0030*/ 	.byte	0x04, 0x12
        /*0032*/ 	.short	(.L_11 - .L_10)
	.align		4
.L_10:
        /*0034*/ 	.word	index@(_Z21chacha8_get_keystreamPK11chacha8_ctxmjPh)
        /*0038*/ 	.word	0x00000000


	//----- nvinfo : EIATTR_MIN_STACK_SIZE
	.align		4
.L_11:
        /*003c*/ 	.byte	0x04, 0x12
        /*003e*/ 	.short	(.L_13 - .L_12)
	.align		4
.L_12:
        /*0040*/ 	.word	index@(_Z16chacha8_keysetupP11chacha8_ctxPKhjS2_)
        /*0044*/ 	.word	0x00000000
.L_13:


//--------------------- .nv.compat                --------------------------
	.section	.nv.compat,"",@"SHT_CUDA_COMPAT_INFO"
	.align	4
        /*0000*/ 	.byte	0x02, 0x09, 0x00, 0x00, 0x02, 0x02, 0x01, 0x00, 0x02, 0x05, 0x05, 0x00, 0x03, 0x07, 0x01, 0x01
        /*0010*/ 	.byte	0x02, 0x03, 0x00, 0x00, 0x02, 0x06, 0x01, 0x00, 0x04, 0x0b, 0x08, 0x00, 0x09, 0x00, 0x00, 0x00
        /*0020*/ 	.byte	0x00, 0x00, 0x00, 0x00


//--------------------- .nv.info._Z21chacha8_get_keystreamPK11chacha8_ctxmjPh --------------------------
	.section	.nv.info._Z21chacha8_get_keystreamPK11chacha8_ctxmjPh,"",@"SHT_CUDA_INFO"
	.sectionflags	@""
	.align	4


	//----- nvinfo : EIATTR_CUDA_API_VERSION
	.align		4
        /*0000*/ 	.byte	0x04, 0x37
        /*0002*/ 	.short	(.L_15 - .L_14)
.L_14:
        /*0004*/ 	.word	0x00000082


	//----- nvinfo : EIATTR_KPARAM_INFO
	.align		4
.L_15:
        /*0008*/ 	.byte	0x04, 0x17
        /*000a*/ 	.short	(.L_17 - .L_16)
.L_16:
        /*000c*/ 	.word	0x00000000
        /*0010*/ 	.short	0x0003
        /*0012*/ 	.short	0x0018
        /*0014*/ 	.byte	0x00, 0xf5, 0x21, 0x00


	//----- nvinfo : EIATTR_KPARAM_INFO
	.align		4
.L_17:
        /*0018*/ 	.byte	0x04, 0x17
        /*001a*/ 	.short	(.L_19 - .L_18)
.L_18:
        /*001c*/ 	.word	0x00000000
        /*0020*/ 	.short	0x0002
        /*0022*/ 	.short	0x0010
        /*0024*/ 	.byte	0x00, 0xf0, 0x11, 0x00


	//----- nvinfo : EIATTR_KPARAM_INFO
	.align		4
.L_19:
        /*0028*/ 	.byte	0x04, 0x17
        /*002a*/ 	.short	(.L_21 - .L_20)
.L_20:
        /*002c*/ 	.word	0x00000000
        /*0030*/ 	.short	0x0001
        /*0032*/ 	.short	0x0008
        /*0034*/ 	.byte	0x00, 0xf0, 0x21, 0x00


	//----- nvinfo : EIATTR_KPARAM_INFO
	.align		4
.L_21:
        /*0038*/ 	.byte	0x04, 0x17
        /*003a*/ 	.short	(.L_23 - .L_22)
.L_22:
        /*003c*/ 	.word	0x00000000
        /*0040*/ 	.short	0x0000
        /*0042*/ 	.short	0x0000
        /*0044*/ 	.byte	0x00, 0xf5, 0x21, 0x00


	//----- nvinfo : EIATTR_SPARSE_MMA_MASK
	.align		4
.L_23:
        /*0048*/ 	.byte	0x03, 0x50
        /*004a*/ 	.short	0x0000


	//----- nvinfo : EIATTR_MAXREG_COUNT
	.align		4
        /*004c*/ 	.byte	0x03, 0x1b
        /*004e*/ 	.short	0x00ff


	//----- nvinfo : EIATTR_MERCURY_ISA_VERSION
	.align		4
        /*0050*/ 	.byte	0x03, 0x5f
        /*0052*/ 	.short	0x0101


	//----- nvinfo : EIATTR_VRC_CTA_INIT_COUNT
	.align		4
        /*0054*/ 	.byte	0x02, 0x4a
	.zero		1
	.zero		1


	//----- nvinfo : EIATTR_EXIT_INSTR_OFFSETS
	.align		4
        /*0058*/ 	.byte	0x04, 0x1c
        /*005a*/ 	.short	(.L_25 - .L_24)


	//   ....[0]....
.L_24:
        /*005c*/ 	.word	0x00000030


	//   ....[1]....
        /*0060*/ 	.word	0x00000bb0


	//----- nvinfo : EIATTR_CBANK_PARAM_SIZE
	.align		4
.L_25:
        /*0064*/ 	.byte	0x03, 0x19
        /*0066*/ 	.short	0x0020


	//----- nvinfo : EIATTR_PARAM_CBANK
	.align		4
        /*0068*/ 	.byte	0x04, 0x0a
        /*006a*/ 	.short	(.L_27 - .L_26)
	.align		4
.L_26:
        /*006c*/ 	.word	index@(.nv.constant0._Z21chacha8_get_keystreamPK11chacha8_ctxmjPh)
        /*0070*/ 	.short	0x0380
        /*0072*/ 	.short	0x0020


	//----- nvinfo : EIATTR_SW_WAR
	.align		4
.L_27:
        /*0074*/ 	.byte	0x04, 0x36
        /*0076*/ 	.short	(.L_29 - .L_28)
.L_28:
        /*0078*/ 	.word	0x00000008
.L_29:


//--------------------- .nv.info._Z16chacha8_keysetupP11chacha8_ctxPKhjS2_ --------------------------
	.section	.nv.info._Z16chacha8_keysetupP11chacha8_ctxPKhjS2_,"",@"SHT_CUDA_INFO"
	.sectionflags	@""
	.align	4


	//----- nvinfo : EIATTR_CUDA_API_VERSION
	.align		4
        /*0000*/ 	.byte	0x04, 0x37
        /*0002*/ 	.short	(.L_31 - .L_30)
.L_30:
        /*0004*/ 	.word	0x00000082


	//----- nvinfo : EIATTR_KPARAM_INFO
	.align		4
.L_31:
        /*0008*/ 	.byte	0x04, 0x17
        /*000a*/ 	.short	(.L_33 - .L_32)
.L_32:
        /*000c*/ 	.word	0x00000000
        /*0010*/ 	.short	0x0003
        /*0012*/ 	.short	0x0018
        /*0014*/ 	.byte	0x00, 0xf5, 0x21, 0x00


	//----- nvinfo : EIATTR_KPARAM_INFO
	.align		4
.L_33:
        /*0018*/ 	.byte	0x04, 0x17
        /*001a*/ 	.short	(.L_35 - .L_34)
.L_34:
        /*001c*/ 	.word	0x00000000
        /*0020*/ 	.short	0x0002
        /*0022*/ 	.short	0x0010
        /*0024*/ 	.byte	0x00, 0xf0, 0x11, 0x00


	//----- nvinfo : EIATTR_KPARAM_INFO
	.align		4
.L_35:
        /*0028*/ 	.byte	0x04, 0x17
        /*002a*/ 	.short	(.L_37 - .L_36)
.L_36:
        /*002c*/ 	.word	0x00000000
        /*0030*/ 	.short	0x0001
        /*0032*/ 	.short	0x0008
        /*0034*/ 	.byte	0x00, 0xf5, 0x21, 0x00


	//----- nvinfo : EIATTR_KPARAM_INFO
	.align		4
.L_37:
        /*0038*/ 	.byte	0x04, 0x17
        /*003a*/ 	.short	(.L_39 - .L_38)
.L_38:
        /*003c*/ 	.word	0x00000000
        /*0040*/ 	.short	0x0000
        /*0042*/ 	.short	0x0000
        /*0044*/ 	.byte	0x00, 0xf5, 0x21, 0x00


	//----- nvinfo : EIATTR_SPARSE_MMA_MASK
	.align		4
.L_39:
        /*0048*/ 	.byte	0x03, 0x50
        /*004a*/ 	.short	0x0000


	//----- nvinfo : EIATTR_MAXREG_COUNT
	.align		4
        /*004c*/ 	.byte	0x03, 0x1b
        /*004e*/ 	.short	0x00ff


	//----- nvinfo : EIATTR_MERCURY_ISA_VERSION
	.align		4
        /*0050*/ 	.byte	0x03, 0x5f
        /*0052*/ 	.short	0x0101


	//----- nvinfo : EIATTR_VRC_CTA_INIT_COUNT
	.align		4
        /*0054*/ 	.byte	0x02, 0x4a
	.zero		1
	.zero		1


	//----- nvinfo : EIATTR_EXIT_INSTR_OFFSETS
	.align		4
        /*0058*/ 	.byte	0x04, 0x1c
        /*005a*/ 	.short	(.L_41 - .L_40)


	//   ....[0]....
.L_40:
        /*005c*/ 	.word	0x00000320


	//   ....[1]....
        /*0060*/ 	.word	0x00000350


	//----- nvinfo : EIATTR_CBANK_PARAM_SIZE
	.align		4
.L_41:
        /*0064*/ 	.byte	0x03, 0x19
        /*0066*/ 	.short	0x0020


	//----- nvinfo : EIATTR_PARAM_CBANK
	.align		4
        /*0068*/ 	.byte	0x04, 0x0a
        /*006a*/ 	.short	(.L_43 - .L_42)
	.align		4
.L_42:
        /*006c*/ 	.word	index@(.nv.constant0._Z16chacha8_keysetupP11chacha8_ctxPKhjS2_)
        /*0070*/ 	.short	0x0380
        /*0072*/ 	.short	0x0020


	//----- nvinfo : EIATTR_SW_WAR
	.align		4
.L_43:
        /*0074*/ 	.byte	0x04, 0x36
        /*0076*/ 	.short	(.L_45 - .L_44)
.L_44:
        /*0078*/ 	.word	0x00000008
.L_45:


//--------------------- .nv.callgraph             --------------------------
	.section	.nv.callgraph,"",@"SHT_CUDA_CALLGRAPH"
	.align	4
	.sectionentsize	8
	.align		4
        /*0000*/ 	.word	0x00000000
	.align		4
        /*0004*/ 	.word	0xffffffff
	.align		4
        /*0008*/ 	.word	0x00000000
	.align		4
        /*000c*/ 	.word	0xfffffffe
	.align		4
        /*0010*/ 	.word	0x00000000
	.align		4
        /*0014*/ 	.word	0xfffffffd
	.align		4
        /*0018*/ 	.word	0x00000000
	.align		4
        /*001c*/ 	.word	0xfffffffc


//--------------------- .nv.constant4             --------------------------
	.section	.nv.constant4,"a",@progbits
	.align	8
	.align		8
.nv.constant4:
        /*0000*/ 	.dword	_ZZ16chacha8_keysetupP11chacha8_ctxPKhjS2_E5sigma
	.align		8
        /*0008*/ 	.dword	_ZZ16chacha8_keysetupP11chacha8_ctxPKhjS2_E3tau


//--------------------- .text._Z21chacha8_get_keystreamPK11chacha8_ctxmjPh --------------------------
	.section	.text._Z21chacha8_get_keystreamPK11chacha8_ctxmjPh,"ax",@progbits
	.align	128
        .global         _Z21chacha8_get_keystreamPK11chacha8_ctxmjPh
        .type           _Z21chacha8_get_keystreamPK11chacha8_ctxmjPh,@function
        .size           _Z21chacha8_get_keystreamPK11chacha8_ctxmjPh,(.L_x_5 - _Z21chacha8_get_keystreamPK11chacha8_ctxmjPh)
        .other          _Z21chacha8_get_keystreamPK11chacha8_ctxmjPh,@"STO_CUDA_ENTRY STV_DEFAULT"
_Z21chacha8_get_keystreamPK11chacha8_ctxmjPh:
.text._Z21chacha8_get_keystreamPK11chacha8_ctxmjPh:
[----:B------:R-:W-:Y:S01]  /*0000*/  LDC R1, c[0x0][0x37c] ;  /* 0x0000df00ff017b82 */ /* 0x000fe20000000800 */
[----:B------:R-:W0:Y:S02]  /*0010*/  LDCU UR4, c[0x0][0x390] ;  /* 0x00007200ff0477ac */ /* 0x000e240008000800 */
[----:B0-----:R-:W-:-:S13]  /*0020*/  ISETP.NE.AND P0, PT, RZ, UR4, PT ;  /* 0x00000004ff007c0c */ /* 0x001fda000bf05270 */
[----:B------:R-:W-:Y:S05]  /*0030*/  @!P0 EXIT ;  /* 0x000000000000894d */ /* 0x000fea0003800000 */
[----:B------:R-:W0:Y:S01]  /*0040*/  LDC.64 R16, c[0x0][0x380] ;  /* 0x0000e000ff107b82 */ /* 0x000e220000000a00 */
[----:B------:R-:W0:Y:S01]  /*0050*/  LDCU.64 UR10, c[0x0][0x358] ;  /* 0x00006b00ff0a77ac */ /* 0x000e220008000a00 */
[----:B------:R-:W1:Y:S06]  /*0060*/  LDCU UR4, c[0x0][0x398] ;  /* 0x00007300ff0477ac */ /* 0x000e6c0008000800 */
[----:B------:R-:W2:Y:S01]  /*0070*/  LDC R31, c[0x0][0x39c] ;  /* 0x0000e700ff1f7b82 */ /* 0x000ea20000000800 */
[----:B------:R-:W3:Y:S01]  /*0080*/  LDCU UR6, c[0x0][0x390] ;  /* 0x00007200ff0677ac */ /* 0x000ee20008000800 */
[----:B------:R-:W4:Y:S01]  /*0090*/  LDCU.64 UR8, c[0x0][0x388] ;  /* 0x00007100ff0877ac */ /* 0x000f220008000a00 */
[----:B0-----:R0:W5:Y:S04]  /*00a0*/  LDG.E R0, desc[UR10][R16.64] ;  /* 0x0000000a10007981 */ /* 0x001168000c1e1900 */
[----:B------:R0:W5:Y:S04]  /*00b0*/  LDG.E R2, desc[UR10][R16.64+0x4] ;  /* 0x0000040a10027981 */ /* 0x000168000c1e1900 */
        /* <DEDUP_REMOVED lines=11> */
[----:B------:R0:W5:Y:S01]  /*0170*/  LDG.E R14, desc[UR10][R16.64+0x3c] ;  /* 0x00003c0a100e7981 */ /* 0x000162000c1e1900 */
[----:B-1234-:R-:W-:-:S07]  /*0180*/  IMAD.U32 R24, RZ, RZ, UR4 ;  /* 0x00000004ff187e24 */ /* 0x01efce000f8e00ff */
.L_x_1:
[----:B-----5:R-:W-:Y:S01]  /*0190*/  IMAD.MOV.U32 R21, RZ, RZ, R0 ;  /* 0x000000ffff157224 */ /* 0x020fe200078e0000 */
[----:B------:R-:W-:Y:S01]  /*01a0*/  UIADD3 UR6, UPT, UPT, UR6, -0x1, URZ ;  /* 0xffffffff06067890 */ /* 0x000fe2000fffe0ff */
[----:B------:R-:W-:Y:S01]  /*01b0*/  IMAD.MOV.U32 R33, RZ, RZ, R2 ;  /* 0x000000ffff217224 */ /* 0x000fe200078e0002 */
[----:B------:R-:W-:Y:S01]  /*01c0*/  UMOV UR4, URZ ;  /* 0x000000ff00047c82 */ /* 0x000fe20008000000 */
[----:B------:R-:W-:Y:S02]  /*01d0*/  IMAD.MOV.U32 R22, RZ, RZ, R3 ;  /* 0x000000ffff167224 */ /* 0x000fe400078e0003 */
[----:B------:R-:W-:Y:S02]  /*01e0*/  IMAD.MOV.U32 R23, RZ, RZ, R4 ;  /* 0x000000ffff177224 */ /* 0x000fe400078e0004 */
[----:B------:R-:W-:Y:S02]  /*01f0*/  IMAD.MOV.U32 R36, RZ, RZ, R5 ;  /* 0x000000ffff247224 */ /* 0x000fe400078e0005 */
[----:B------:R-:W-:-:S02]  /*0200*/  IMAD.MOV.U32 R20, RZ, RZ, R6 ;  /* 0x000000ffff147224 */ /* 0x000fc400078e0006 */
[----:B------:R-:W-:Y:S02]  /*0210*/  IMAD.MOV.U32 R15, RZ, RZ, R7 ;  /* 0x000000ffff0f7224 */ /* 0x000fe400078e0007 */
[----:B0-----:R-:W-:Y:S02]  /*0220*/  IMAD.MOV.U32 R16, RZ, RZ, R8 ;  /* 0x000000ffff107224 */ /* 0x001fe400078e0008 */
[----:B------:R-:W-:Y:S02]  /*0230*/  IMAD.MOV.U32 R26, RZ, RZ, R9 ;  /* 0x000000ffff1a7224 */ /* 0x000fe400078e0009 */
[----:B------:R-:W-:Y:S02]  /*0240*/  IMAD.MOV.U32 R25, RZ, RZ, R10 ;  /* 0x000000ffff197224 */ /* 0x000fe400078e000a */
[----:B------:R-:W-:Y:S02]  /*0250*/  IMAD.MOV.U32 R28, RZ, RZ, R11 ;  /* 0x000000ffff1c7224 */ /* 0x000fe400078e000b */
[----:B------:R-:W-:-:S02]  /*0260*/  IMAD.MOV.U32 R27, RZ, RZ, R12 ;  /* 0x000000ffff1b7224 */ /* 0x000fc400078e000c */
[----:B------:R-:W-:Y:S02]  /*0270*/  IMAD.U32 R35, RZ, RZ, UR8 ;  /* 0x00000008ff237e24 */ /* 0x000fe4000f8e00ff */
[----:B------:R-:W-:Y:S02]  /*0280*/  IMAD.U32 R34, RZ, RZ, UR9 ;  /* 0x00000009ff227e24 */ /* 0x000fe4000f8e00ff */
[----:B------:R-:W-:Y:S02]  /*0290*/  IMAD.MOV.U32 R32, RZ, RZ, R13 ;  /* 0x000000ffff207224 */ /* 0x000fe400078e000d */
[----:B------:R-:W-:Y:S02]  /*02a0*/  IMAD.MOV.U32 R29, RZ, RZ, R14 ;  /* 0x000000ffff1d7224 */ /* 0x000fe400078e000e */
[----:B------:R-:W-:Y:S02]  /*02b0*/  IMAD.MOV.U32 R18, RZ, RZ, R24 ;  /* 0x000000ffff127224 */ /* 0x000fe400078e0018 */
[----:B------:R-:W-:-:S07]  /*02c0*/  IMAD.MOV.U32 R19, RZ, RZ, R31 ;  /* 0x000000ffff137224 */ /* 0x000fce00078e001f */
.L_x_0:
[----:B------:R-:W-:Y:S01]  /*02d0*/  IMAD.IADD R31, R20, 0x1, R33 ;  /* 0x00000001141f7824 */ /* 0x000fe200078e0221 */
[----:B------:R-:W-:Y:S01]  /*02e0*/  UIADD3 UR5, UPT, UPT, UR4, -0x2, URZ ;  /* 0xfffffffe04057890 */ /* 0x000fe2000fffe0ff */
[----:B------:R-:W-:Y:S01]  /*02f0*/  IMAD.IADD R24, R15, 0x1, R22 ;  /* 0x000000010f187824 */ /* 0x000fe200078e0216 */
[----:B------:R-:W-:Y:S01]  /*0300*/  UIADD3 UR4, UPT, UPT, UR4, 0x8, URZ ;  /* 0x0000000804047890 */ /* 0x000fe2000fffe0ff */
[----:B------:R-:W-:Y:S01]  /*0310*/  IMAD.IADD R33, R16, 0x1, R23 ;  /* 0x0000000110217824 */ /* 0x000fe200078e0217 */
[----:B------:R-:W-:Y:S01]  /*0320*/  LOP3.LUT R34, R31, R34, RZ, 0x3c, !PT ;  /* 0x000000221f227212 */ /* 0x000fe200078e3cff */
[----:B------:R-:W-:Y:S01]  /*0330*/  IMAD.IADD R30, R36, 0x1, R21 ;  /* 0x00000001241e7824 */ /* 0x000fe200078e0215 */
[----:B------:R-:W-:Y:S01]  /*0340*/  LOP3.LUT R21, R24, R32, RZ, 0x3c, !PT ;  /* 0x0000002018157212 */ /* 0x000fe200078e3cff */
[----:B------:R-:W-:Y:S01]  /*0350*/  UISETP.GT.U32.AND UP0, UPT, UR4, 0x2, UPT ;  /* 0x000000020400788c */ /* 0x000fe2000bf04070 */
[----:B------:R-:W-:Y:S02]  /*0360*/  LOP3.LUT R17, R33, R29, RZ, 0x3c, !PT ;  /* 0x0000001d21117212 */ /* 0x000fe400078e3cff */
[----:B------:R-:W-:Y:S01]  /*0370*/  LOP3.LUT R35, R30, R35, RZ, 0x3c, !PT ;  /* 0x000000231e237212 */ /* 0x000fe200078e3cff */
[----:B------:R-:W-:Y:S01]  /*0380*/  UMOV UR4, UR5 ;  /* 0x0000000500047c82 */ /* 0x000fe20008000000 */
[----:B------:R-:W-:-:S02]  /*0390*/  SHF.L.W.U32.HI R32, R34, 0x10, R34 ;  /* 0x0000001022207819 */ /* 0x000fc40000010e22 */
[----:B------:R-:W-:Y:S02]  /*03a0*/  SHF.L.W.U32.HI R21, R21, 0x10, R21 ;  /* 0x0000001015157819 */ /* 0x000fe40000010e15 */
[----:B------:R-:W-:Y:S01]  /*03b0*/  SHF.L.W.U32.HI R34, R17, 0x10, R17 ;  /* 0x0000001011227819 */ /* 0x000fe20000010e11 */
[----:B------:R-:W-:Y:S01]  /*03c0*/  IMAD.IADD R25, R32, 0x1, R25 ;  /* 0x0000000120197824 */ /* 0x000fe200078e0219 */
[----:B------:R-:W-:Y:S01]  /*03d0*/  SHF.L.W.U32.HI R29, R35, 0x10, R35 ;  /* 0x00000010231d7819 */ /* 0x000fe20000010e23 */
[----:B------:R-:W-:Y:S02]  /*03e0*/  IMAD.IADD R28, R21, 0x1, R28 ;  /* 0x00000001151c7824 */ /* 0x000fe400078e021c */
[----:B------:R-:W-:Y:S01]  /*03f0*/  IMAD.IADD R27, R34, 0x1, R27 ;  /* 0x00000001221b7824 */ /* 0x000fe200078e021b */
[----:B------:R-:W-:Y:S01]  /*0400*/  LOP3.LUT R20, R25, R20, RZ, 0x3c, !PT ;  /* 0x0000001419147212 */ /* 0x000fe200078e3cff */
[----:B------:R-:W-:Y:S01]  /*0410*/  IMAD.IADD R26, R29, 0x1, R26 ;  /* 0x000000011d1a7824 */ /* 0x000fe200078e021a */
[----:B------:R-:W-:-:S02]  /*0420*/  LOP3.LUT R15, R28, R15, RZ, 0x3c, !PT ;  /* 0x0000000f1c0f7212 */ /* 0x000fc400078e3cff */
[----:B------:R-:W-:Y:S02]  /*0430*/  LOP3.LUT R22, R27, R16, RZ, 0x3c, !PT ;  /* 0x000000101b167212 */ /* 0x000fe400078e3cff */
[----:B------:R-:W-:Y:S02]  /*0440*/  LOP3.LUT R17, R26, R36, RZ, 0x3c, !PT ;  /* 0x000000241a117212 */ /* 0x000fe400078e3cff */
[----:B------:R-:W-:Y:S02]  /*0450*/  SHF.L.W.U32.HI R16, R20, 0xc, R20 ;  /* 0x0000000c14107819 */ /* 0x000fe40000010e14 */
[----:B------:R-:W-:Y:S02]  /*0460*/  SHF.L.W.U32.HI R15, R15, 0xc, R15 ;  /* 0x0000000c0f0f7819 */ /* 0x000fe40000010e0f */
[----:B------:R-:W-:Y:S01]  /*0470*/  SHF.L.W.U32.HI R20, R22, 0xc, R22 ;  /* 0x0000000c16147819 */ /* 0x000fe20000010e16 */
[----:B------:R-:W-:Y:S01]  /*0480*/  IMAD.IADD R23, R31, 0x1, R16 ;  /* 0x000000011f177824 */ /* 0x000fe200078e0210 */
[----:B------:R-:W-:Y:S01]  /*0490*/  SHF.L.W.U32.HI R17, R17, 0xc, R17 ;  /* 0x0000000c11117819 */ /* 0x000fe20000010e11 */
[----:B------:R-:W-:-:S02]  /*04a0*/  IMAD.IADD R24, R24, 0x1, R15 ;  /* 0x0000000118187824 */ /* 0x000fc400078e020f */
[----:B------:R-:W-:Y:S02]  /*04b0*/  IMAD.IADD R33, R33, 0x1, R20 ;  /* 0x0000000121217824 */ /* 0x000fe400078e0214 */
[----:B------:R-:W-:Y:S01]  /*04c0*/  IMAD.IADD R22, R30, 0x1, R17 ;  /* 0x000000011e167824 */ /* 0x000fe200078e0211 */
[----:B------:R-:W-:Y:S02]  /*04d0*/  LOP3.LUT R30, R23, R32, RZ, 0x3c, !PT ;  /* 0x00000020171e7212 */ /* 0x000fe400078e3cff */
[----:B------:R-:W-:Y:S02]  /*04e0*/  LOP3.LUT R21, R24, R21, RZ, 0x3c, !PT ;  /* 0x0000001518157212 */ /* 0x000fe400078e3cff */
[----:B------:R-:W-:Y:S02]  /*04f0*/  LOP3.LUT R32, R33, R34, RZ, 0x3c, !PT ;  /* 0x0000002221207212 */ /* 0x000fe400078e3cff */
[----:B------:R-:W-:Y:S02]  /*0500*/  LOP3.LUT R31, R22, R29, RZ, 0x3c, !PT ;  /* 0x0000001d161f7212 */ /* 0x000fe400078e3cff */
[----:B------:R-:W-:-:S02]  /*0510*/  SHF.L.W.U32.HI R30, R30, 0x8, R30 ;  /* 0x000000081e1e7819 */ /* 0x000fc40000010e1e */
[----:B------:R-:W-:Y:S02]  /*0520*/  SHF.L.W.U32.HI R29, R21, 0x8, R21 ;  /* 0x00000008151d7819 */ /* 0x000fe40000010e15 */
[----:B------:R-:W-:Y:S01]  /*0530*/  SHF.L.W.U32.HI R32, R32, 0x8, R32 ;  /* 0x0000000820207819 */ /* 0x000fe20000010e20 */
[----:B------:R-:W-:Y:S01]  /*0540*/  IMAD.IADD R25, R25, 0x1, R30 ;  /* 0x0000000119197824 */ /* 0x000fe200078e021e */
[----:B------:R-:W-:Y:S01]  /*0550*/  SHF.L.W.U32.HI R31, R31, 0x8, R31 ;  /* 0x000000081f1f7819 */ /* 0x000fe20000010e1f */
[----:B------:R-:W-:Y:S02]  /*0560*/  IMAD.IADD R28, R28, 0x1, R29 ;  /* 0x000000011c1c7824 */ /* 0x000fe400078e021d */
[----:B------:R-:W-:Y:S01]  /*0570*/  IMAD.IADD R27, R27, 0x1, R32 ;  /* 0x000000011b1b7824 */ /* 0x000fe200078e0220 */
[----:B------:R-:W-:Y:S02]  /*0580*/  IADD3 R26, PT, PT, R26, R31, RZ ;  /* 0x0000001f1a1a7210 */ /* 0x000fe40007ffe0ff */
[----:B------:R-:W-:-:S02]  /*0590*/  LOP3.LUT R16, R25, R16, RZ, 0x3c, !PT ;  /* 0x0000001019107212 */ /* 0x000fc400078e3cff */
[----:B------:R-:W-:Y:S02]  /*05a0*/  LOP3.LUT R21, R28, R15, RZ, 0x3c, !PT ;  /* 0x0000000f1c157212 */ /* 0x000fe400078e3cff */
        /* <DEDUP_REMOVED lines=8> */
[----:B------:R-:W-:Y:S01]  /*0630*/  IMAD.IADD R23, R24, 0x1, R17 ;  /* 0x0000000118177824 */ /* 0x000fe200078e0211 */
[----:B------:R-:W-:Y:S01]  /*0640*/  LOP3.LUT R32, R21, R32, RZ, 0x3c, !PT ;  /* 0x0000002015207212 */ /* 0x000fe200078e3cff */
[----:B------:R-:W-:Y:S01]  /*0650*/  IMAD.IADD R24, R20, 0x1, R33 ;  /* 0x0000000114187824 */ /* 0x000fe200078e0221 */
[----:B------:R-:W-:Y:S02]  /*0660*/  LOP3.LUT R31, R22, R31, RZ, 0x3c, !PT ;  /* 0x0000001f161f7212 */ /* 0x000fe400078e3cff */
[----:B------:R-:W-:Y:S02]  /*0670*/  LOP3.LUT R30, R23, R30, RZ, 0x3c, !PT ;  /* 0x0000001e171e7212 */ /* 0x000fe400078e3cff */
[----:B------:R-:W-:Y:S02]  /*0680*/  LOP3.LUT R33, R24, R29, RZ, 0x3c, !PT ;  /* 0x0000001d18217212 */ /* 0x000fe400078e3cff */
[----:B------:R-:W-:Y:S02]  /*0690*/  SHF.L.W.U32.HI R29, R32, 0x10, R32 ;  /* 0x00000010201d7819 */ /* 0x000fe40000010e20 */
[----:B------:R-:W-:-:S02]  /*06a0*/  SHF.L.W.U32.HI R32, R31, 0x10, R31 ;  /* 0x000000101f207819 */ /* 0x000fc40000010e1f */
[----:B------:R-:W-:Y:S01]  /*06b0*/  SHF.L.W.U32.HI R31, R30, 0x10, R30 ;  /* 0x000000101e1f7819 */ /* 0x000fe20000010e1e */
[----:B------:R-:W-:Y:S01]  /*06c0*/  IMAD.IADD R28, R28, 0x1, R29 ;  /* 0x000000011c1c7824 */ /* 0x000fe200078e021d */
[----:B------:R-:W-:Y:S01]  /*06d0*/  SHF.L.W.U32.HI R30, R33, 0x10, R33 ;  /* 0x00000010211e7819 */ /* 0x000fe20000010e21 */
[----:B------:R-:W-:Y:S02]  /*06e0*/  IMAD.IADD R27, R27, 0x1, R32 ;  /* 0x000000011b1b7824 */ /* 0x000fe400078e0220 */
[----:B------:R-:W-:Y:S01]  /*06f0*/  IMAD.IADD R26, R26, 0x1, R31 ;  /* 0x000000011a1a7824 */ /* 0x000fe200078e021f */
[----:B------:R-:W-:Y:S01]  /*0700*/  LOP3.LUT R15, R28, R15, RZ, 0x3c, !PT ;  /* 0x0000000f1c0f7212 */ /* 0x000fe200078e3cff */
[----:B------:R-:W-:Y:S01]  /*0710*/  IMAD.IADD R25, R25, 0x1, R30 ;  /* 0x0000000119197824 */ /* 0x000fe200078e021e */
[----:B------:R-:W-:Y:S02]  /*0720*/  LOP3.LUT R33, R27, R16, RZ, 0x3c, !PT ;  /* 0x000000101b217212 */ /* 0x000fe400078e3cff */
[----:B------:R-:W-:-:S02]  /*0730*/  LOP3.LUT R17, R26, R17, RZ, 0x3c, !PT ;  /* 0x000000111a117212 */ /* 0x000fc400078e3cff */
[----:B------:R-:W-:Y:S02]  /*0740*/  LOP3.LUT R34, R25, R20, RZ, 0x3c, !PT ;  /* 0x0000001419227212 */ /* 0x000fe400078e3cff */
[----:B------:R-:W-:Y:S02]  /*0750*/  SHF.L.W.U32.HI R16, R15, 0xc, R15 ;  /* 0x0000000c0f107819 */ /* 0x000fe40000010e0f */
        /* <DEDUP_REMOVED lines=25> */
[----:B------:R-:W-:Y:S02]  /*08f0*/  SHF.L.W.U32.HI R16, R24, 0x7, R24 ;  /* 0x0000000718107819 */ /* 0x000fe40000010e18 */
[----:B------:R-:W-:Y:S01]  /*0900*/  SHF.L.W.U32.HI R36, R17, 0x7, R17 ;  /* 0x0000000711247819 */ /* 0x000fe20000010e11 */
[----:B------:R-:W-:Y:S06]  /*0910*/  BRA.U UP0, `(.L_x_0) ;  /* 0xfffffff9006c7547 */ /* 0x000fec000b83ffff */
[----:B------:R-:W-:Y:S01]  /*0920*/  IMAD.IADD R17, R0, 0x1, R21 ;  /* 0x0000000100117824 */ /* 0x000fe200078e0215 */
[----:B------:R-:W-:Y:S01]  /*0930*/  IADD3 R21, PT, PT, R2, R33, RZ ;  /* 0x0000002102157210 */ /* 0x000fe20007ffe0ff */
[----:B------:R-:W-:Y:S01]  /*0940*/  IMAD.IADD R23, R4, 0x1, R23 ;  /* 0x0000000104177824 */ /* 0x000fe200078e0217 */
[----:B------:R-:W-:Y:S01]  /*0950*/  UIADD3 UR4, UPT, UPT, UR9, 0x1, URZ ;  /* 0x0000000109047890 */ /* 0x000fe2000fffe0ff */
[----:B------:R-:W-:Y:S01]  /*0960*/  IMAD.IADD R15, R7, 0x1, R15 ;  /* 0x00000001070f7824 */ /* 0x000fe200078e020f */
[----:B------:R0:W-:Y:S01]  /*0970*/  STG.E desc[UR10][R18.64], R17 ;  /* 0x0000001112007986 */ /* 0x0001e2000c10190a */
[----:B------:R-:W-:Y:S01]  /*0980*/  VIADD R35, R35, UR8 ;  /* 0x0000000823237c36 */ /* 0x000fe20008000000 */
[----:B------:R-:W-:Y:S01]  /*0990*/  UIADD3 UR8, UPT, UPT, UR8, 0x1, URZ ;  /* 0x0000000108087890 */ /* 0x000fe2000fffe0ff */
[----:B------:R-:W-:Y:S01]  /*09a0*/  IMAD.IADD R33, R5, 0x1, R36 ;  /* 0x0000000105217824 */ /* 0x000fe200078e0224 */
[----:B------:R1:W-:Y:S01]  /*09b0*/  STG.E desc[UR10][R18.64+0x4], R21 ;  /* 0x0000041512007986 */ /* 0x0003e2000c10190a */
[----:B------:R-:W-:Y:S01]  /*09c0*/  IMAD.IADD R37, R6, 0x1, R20 ;  /* 0x0000000106257824 */ /* 0x000fe200078e0214 */
[----:B------:R-:W-:Y:S01]  /*09d0*/  UISETP.NE.AND UP0, UPT, UR8, URZ, UPT ;  /* 0x000000ff0800728c */ /* 0x000fe2000bf05270 */
[----:B------:R-:W-:Y:S01]  /*09e0*/  IMAD.IADD R25, R10, 0x1, R25 ;  /* 0x000000010a197824 */ /* 0x000fe200078e0219 */
[----:B------:R2:W-:Y:S01]  /*09f0*/  STG.E desc[UR10][R18.64+0xc], R23 ;  /* 0x00000c1712007986 */ /* 0x0005e2000c10190a */
[----:B------:R-:W-:Y:S01]  /*0a00*/  IMAD.IADD R27, R12, 0x1, R27 ;  /* 0x000000010c1b7824 */ /* 0x000fe200078e021b */
[----:B------:R-:W-:Y:S01]  /*0a10*/  IADD3 R24, P0, PT, R18, 0x40, RZ ;  /* 0x0000004012187810 */ /* 0x000fe20007f1e0ff */
[----:B------:R-:W-:Y:S01]  /*0a20*/  IMAD.IADD R29, R14, 0x1, R29 ;  /* 0x000000010e1d7824 */ /* 0x000fe200078e021d */
[----:B------:R3:W-:Y:S01]  /*0a30*/  STG.E desc[UR10][R18.64+0x18], R15 ;  /* 0x0000180f12007986 */ /* 0x0007e2000c10190a */
[----:B0-----:R-:W-:-:S02]  /*0a40*/  IMAD.IADD R17, R8, 0x1, R16 ;  /* 0x0000000108117824 */ /* 0x001fc400078e0210 */
[----:B------:R-:W-:Y:S01]  /*0a50*/  IMAD.IADD R16, R11, 0x1, R28 ;  /* 0x000000010b107824 */ /* 0x000fe200078e021c */
[----:B------:R-:W-:Y:S01]  /*0a60*/  STG.E desc[UR10][R18.64+0x10], R33 ;  /* 0x0000102112007986 */ /* 0x000fe2000c10190a */
[----:B-1----:R-:W-:Y:S01]  /*0a70*/  IMAD.IADD R21, R9, 0x1, R26 ;  /* 0x0000000109157824 */ /* 0x002fe200078e021a */
[----:B------:R-:W-:Y:S01]  /*0a80*/  @UP0 UIADD3 UR4, UPT, UPT, UR9, URZ, URZ ;  /* 0x000000ff09040290 */ /* 0x000fe2000fffe0ff */
[----:B------:R-:W-:Y:S01]  /*0a90*/  IMAD.IADD R31, R3, 0x1, R22 ;  /* 0x00000001031f7824 */ /* 0x000fe200078e0216 */
[----:B------:R-:W-:Y:S01]  /*0aa0*/  STG.E desc[UR10][R18.64+0x14], R37 ;  /* 0x0000142512007986 */ /* 0x000fe2000c10190a */
[----:B--2---:R-:W-:Y:S01]  /*0ab0*/  IMAD.IADD R23, R13, 0x1, R32 ;  /* 0x000000010d177824 */ /* 0x004fe200078e0220 */
[----:B------:R-:W-:Y:S01]  /*0ac0*/  UISETP.NE.AND UP0, UPT, UR6, URZ, UPT ;  /* 0x000000ff0600728c */ /* 0x000fe2000bf05270 */
[----:B---3--:R-:W-:Y:S01]  /*0ad0*/  VIADD R15, R34, UR9 ;  /* 0x00000009220f7c36 */ /* 0x008fe20008000000 */
[----:B------:R-:W-:Y:S01]  /*0ae0*/  STG.E desc[UR10][R18.64+0x1c], R17 ;  /* 0x00001c1112007986 */ /* 0x000fe2000c10190a */
[----:B------:R-:W-:-:S03]  /*0af0*/  UMOV UR9, UR4 ;  /* 0x0000000400097c82 */ /* 0x000fc60008000000 */
[----:B------:R-:W-:Y:S04]  /*0b00*/  STG.E desc[UR10][R18.64+0x20], R21 ;  /* 0x0000201512007986 */ /* 0x000fe8000c10190a */
[----:B------:R-:W-:Y:S04]  /*0b10*/  STG.E desc[UR10][R18.64+0x24], R25 ;  /* 0x0000241912007986 */ /* 0x000fe8000c10190a */
[----:B------:R-:W-:Y:S04]  /*0b20*/  STG.E desc[UR10][R18.64+0x28], R16 ;  /* 0x0000281012007986 */ /* 0x000fe8000c10190a */
[----:B------:R-:W-:Y:S04]  /*0b30*/  STG.E desc[UR10][R18.64+0x2c], R27 ;  /* 0x00002c1b12007986 */ /* 0x000fe8000c10190a */
[----:B------:R-:W-:Y:S04]  /*0b40*/  STG.E desc[UR10][R18.64+0x30], R35 ;  /* 0x0000302312007986 */ /* 0x000fe8000c10190a */
[----:B------:R-:W-:Y:S04]  /*0b50*/  STG.E desc[UR10][R18.64+0x34], R15 ;  /* 0x0000340f12007986 */ /* 0x000fe8000c10190a */
[----:B------:R-:W-:Y:S04]  /*0b60*/  STG.E desc[UR10][R18.64+0x38], R23 ;  /* 0x0000381712007986 */ /* 0x000fe8000c10190a */
[----:B------:R-:W-:Y:S04]  /*0b70*/  STG.E desc[UR10][R18.64+0x3c], R29 ;  /* 0x00003c1d12007986 */ /* 0x000fe8000c10190a */
[----:B------:R0:W-:Y:S02]  /*0b80*/  STG.E desc[UR10][R18.64+0x8], R31 ;  /* 0x0000081f12007986 */ /* 0x0001e4000c10190a */
[----:B0-----:R-:W-:Y:S01]  /*0b90*/  IMAD.X R31, RZ, RZ, R19, P0 ;  /* 0x000000ffff1f7224 */ /* 0x001fe200000e0613 */
[----:B------:R-:W-:Y:S06]  /*0ba0*/  BRA.U UP0, `(.L_x_1) ;  /* 0xfffffff500787547 */ /* 0x000fec000b83ffff */
[----:B------:R-:W-:Y:S05]  /*0bb0*/  EXIT ;  /* 0x000000000000794d */ /* 0x000fea0003800000 */
.L_x_2:
[----:B------:R-:W-:-:S00]  /*0bc0*/  BRA `(.L_x_2) ;  /* 0xfffffffc00fc7947 */ /* 0x000fc0000383ffff */
[----:B------:R-:W-:-:S00]  /*0bd0*/  NOP ;  /* 0x0000000000007918 */ /* 0x000fc00000000000 */
        /* <DEDUP_REMOVED lines=10> */
.L_x_5:


//--------------------- .text._Z16chacha8_keysetupP11chacha8_ctxPKhjS2_ --------------------------
	.section	.text._Z16chacha8_keysetupP11chacha8_ctxPKhjS2_,"ax",@progbits
	.align	128
        .global         _Z16chacha8_keysetupP11chacha8_ctxPKhjS2_
        .type           _Z16chacha8_keysetupP11chacha8_ctxPKhjS2_,@function
        .size           _Z16chacha8_keysetupP11chacha8_ctxPKhjS2_,(.L_x_6 - _Z16chacha8_keysetupP11chacha8_ctxPKhjS2_)
        .other          _Z16chacha8_keysetupP11chacha8_ctxPKhjS2_,@"STO_CUDA_ENTRY STV_DEFAULT"
_Z16chacha8_keysetupP11chacha8_ctxPKhjS2_:
.text._Z16chacha8_keysetupP11chacha8_ctxPKhjS2_:
[----:B------:R-:W-:Y:S08]  /*0000*/  LDC R1, c[0x0][0x37c] ;  /* 0x0000df00ff017b82 */ /* 0x000ff00000000800 */
[----:B------:R-:W0:Y:S01]  /*0010*/  LDC.64 R4, c[0x0][0x388] ;  /* 0x0000e200ff047b82 */ /* 0x000e220000000a00 */
[----:B------:R-:W0:Y:S01]  /*0020*/  LDCU.64 UR8, c[0x0][0x358] ;  /* 0x00006b00ff0877ac */ /* 0x000e220008000a00 */
[----:B------:R-:W1:Y:S06]  /*0030*/  LDCU UR4, c[0x0][0x390] ;  /* 0x00007200ff0477ac */ /* 0x000e6c0008000800 */
[----:B------:R-:W2:Y:S01]  /*0040*/  LDC.64 R2, c[0x0][0x380] ;  /* 0x0000e000ff027b82 */ /* 0x000ea20000000a00 */
[----:B------:R-:W3:Y:S01]  /*0050*/  LDCU.64 UR6, c[0x0][0x388] ;  /* 0x00007100ff0677ac */ /* 0x000ee20008000a00 */
[----:B0-----:R-:W2:Y:S04]  /*0060*/  LDG.E R7, desc[UR8][R4.64] ;  /* 0x0000000804077981 */ /* 0x001ea8000c1e1900 */
[----:B--2---:R0:W-:Y:S04]  /*0070*/  STG.E desc[UR8][R2.64+0x10], R7 ;  /* 0x0000100702007986 */ /* 0x0041e8000c101908 */
[----:B------:R-:W2:Y:S04]  /*0080*/  LDG.E R9, desc[UR8][R4.64+0x4] ;  /* 0x0000040804097981 */ /* 0x000ea8000c1e1900 */
[----:B--2---:R2:W-:Y:S04]  /*0090*/  STG.E desc[UR8][R2.64+0x14], R9 ;  /* 0x0000140902007986 */ /* 0x0045e8000c101908 */
[----:B------:R-:W4:Y:S01]  /*00a0*/  LDG.E R11, desc[UR8][R4.64+0x8] ;  /* 0x00000808040b7981 */ /* 0x000f22000c1e1900 */
[----:B-1----:R-:W-:-:S04]  /*00b0*/  UISETP.NE.AND UP0, UPT, UR4, 0x100, UPT ;  /* 0x000001000400788c */ /* 0x002fc8000bf05270 */
[----:B------:R-:W-:-:S04]  /*00c0*/  USEL UR4, URZ, 0x10, UP0 ;  /* 0x00000010ff047887 */ /* 0x000fc80008000000 */
[----:B---3--:R-:W-:Y:S01]  /*00d0*/  UIADD3 UR4, UP1, UPT, UR4, UR6, URZ ;  /* 0x0000000604047290 */ /* 0x008fe2000ff3e0ff */
[----:B----4-:R1:W-:Y:S04]  /*00e0*/  STG.E desc[UR8][R2.64+0x18], R11 ;  /* 0x0000180b02007986 */ /* 0x0103e8000c101908 */
[----:B------:R-:W3:Y:S01]  /*00f0*/  LDG.E R13, desc[UR8][R4.64+0xc] ;  /* 0x00000c08040d7981 */ /* 0x000ee2000c1e1900 */
[----:B------:R-:W-:Y:S01]  /*0100*/  UIADD3.X UR5, UPT, UPT, URZ, UR7, URZ, UP1, !UPT ;  /* 0x00000007ff057290 */ /* 0x000fe20008ffe4ff */
[----:B------:R-:W-:-:S05]  /*0110*/  IMAD.U32 R6, RZ, RZ, UR4 ;  /* 0x00000004ff067e24 */ /* 0x000fca000f8e00ff */
[----:B0-----:R-:W-:-:S05]  /*0120*/  IMAD.U32 R7, RZ, RZ, UR5 ;  /* 0x00000005ff077e24 */ /* 0x001fca000f8e00ff */
[----:B------:R-:W0:Y:S02]  /*0130*/  LDCU.64 UR4, c[0x4][URZ] ;  /* 0x01000000ff0477ac */ /* 0x000e240008000a00 */
[----:B0-----:R-:W0:Y:S01]  /*0140*/  @UP0 LDCU UR4, c[0x4][0x8] ;  /* 0x01000100ff0407ac */ /* 0x001e220008000800 */
[----:B------:R-:W4:Y:S01]  /*0150*/  @UP0 LDCU UR5, c[0x4][0xc] ;  /* 0x01000180ff0507ac */ /* 0x000f220008000800 */
[----:B---3--:R-:W-:Y:S04]  /*0160*/  STG.E desc[UR8][R2.64+0x1c], R13 ;  /* 0x00001c0d02007986 */ /* 0x008fe8000c101908 */
[----:B--2---:R-:W2:Y:S04]  /*0170*/  LDG.E R9, desc[UR8][R6.64] ;  /* 0x0000000806097981 */ /* 0x004ea8000c1e1900 */
[----:B--2---:R2:W-:Y:S04]  /*0180*/  STG.E desc[UR8][R2.64+0x20], R9 ;  /* 0x0000200902007986 */ /* 0x0045e8000c101908 */
[----:B-1----:R-:W3:Y:S01]  /*0190*/  LDG.E R11, desc[UR8][R6.64+0x4] ;  /* 0x00000408060b7981 */ /* 0x002ee2000c1e1900 */
[----:B0-----:R-:W-:-:S02]  /*01a0*/  MOV R4, UR4 ;  /* 0x0000000400047c02 */ /* 0x001fc40008000f00 */
[----:B----4-:R-:W-:Y:S01]  /*01b0*/  MOV R5, UR5 ;  /* 0x0000000500057c02 */ /* 0x010fe20008000f00 */
[----:B------:R-:W0:Y:S04]  /*01c0*/  LDCU.64 UR4, c[0x0][0x398] ;  /* 0x00007300ff0477ac */ /* 0x000e280008000a00 */
[----:B--2---:R-:W2:Y:S04]  /*01d0*/  LDG.E.CONSTANT R9, desc[UR8][R4.64] ;  /* 0x0000000804097981 */ /* 0x004ea8000c1e9900 */
[----:B------:R-:W4:Y:S04]  /*01e0*/  LDG.E.CONSTANT R17, desc[UR8][R4.64+0x4] ;  /* 0x0000040804117981 */ /* 0x000f28000c1e9900 */
[----:B------:R-:W5:Y:S04]  /*01f0*/  LDG.E.CONSTANT R19, desc[UR8][R4.64+0xc] ;  /* 0x00000c0804137981 */ /* 0x000f68000c1e9900 */
[----:B---3--:R1:W-:Y:S04]  /*0200*/  STG.E desc[UR8][R2.64+0x24], R11 ;  /* 0x0000240b02007986 */ /* 0x0083e8000c101908 */
[----:B------:R-:W3:Y:S04]  /*0210*/  LDG.E R15, desc[UR8][R6.64+0x8] ;  /* 0x00000808060f7981 */ /* 0x000ee8000c1e1900 */
[----:B-1----:R-:W5:Y:S04]  /*0220*/  LDG.E.CONSTANT R11, desc[UR8][R4.64+0x8] ;  /* 0x00000808040b7981 */ /* 0x002f68000c1e9900 */
[----:B---3--:R1:W-:Y:S04]  /*0230*/  STG.E desc[UR8][R2.64+0x28], R15 ;  /* 0x0000280f02007986 */ /* 0x0083e8000c101908 */
[----:B------:R-:W3:Y:S04]  /*0240*/  LDG.E R13, desc[UR8][R6.64+0xc] ;  /* 0x00000c08060d7981 */ /* 0x000ee8000c1e1900 */
[----:B--2---:R1:W-:Y:S04]  /*0250*/  STG.E desc[UR8][R2.64], R9 ;  /* 0x0000000902007986 */ /* 0x0043e8000c101908 */
[----:B----4-:R1:W-:Y:S04]  /*0260*/  STG.E desc[UR8][R2.64+0x4], R17 ;  /* 0x0000041102007986 */ /* 0x0103e8000c101908 */
[----:B-----5:R1:W-:Y:S04]  /*0270*/  STG.E desc[UR8][R2.64+0x8], R11 ;  /* 0x0000080b02007986 */ /* 0x0203e8000c101908 */
[----:B------:R1:W-:Y:S01]  /*0280*/  STG.E desc[UR8][R2.64+0xc], R19 ;  /* 0x00000c1302007986 */ /* 0x0003e2000c101908 */
[----:B0-----:R-:W-:-:S04]  /*0290*/  UISETP.NE.U32.AND UP0, UPT, UR4, URZ, UPT ;  /* 0x000000ff0400728c */ /* 0x001fc8000bf05070 */
[----:B------:R-:W-:Y:S01]  /*02a0*/  UISETP.NE.AND.EX UP0, UPT, UR5, URZ, UPT, UP0 ;  /* 0x000000ff0500728c */ /* 0x000fe2000bf05300 */
[----:B---3--:R1:W-:Y:S08]  /*02b0*/  STG.E desc[UR8][R2.64+0x2c], R13 ;  /* 0x00002c0d02007986 */ /* 0x0083f0000c101908 */
[----:B------:R-:W-:Y:S05]  /*02c0*/  BRA.U !UP0, `(.L_x_3) ;  /* 0x0000000108187547 */ /* 0x000fea000b800000 */
[----:B------:R-:W0:Y:S02]  /*02d0*/  LDC.64 R4, c[0x0][0x398] ;  /* 0x0000e600ff047b82 */ /* 0x000e240000000a00 */
[----:B0-----:R-:W2:Y:S04]  /*02e0*/  LDG.E R7, desc[UR8][R4.64] ;  /* 0x0000000804077981 */ /* 0x001ea8000c1e1900 */
[----:B--2---:R-:W-:Y:S04]  /*02f0*/  STG.E desc[UR8][R2.64+0x38], R7 ;  /* 0x0000380702007986 */ /* 0x004fe8000c101908 */
[----:B-1----:R-:W2:Y:S04]  /*0300*/  LDG.E R9, desc[UR8][R4.64+0x4] ;  /* 0x0000040804097981 */ /* 0x002ea8000c1e1900 */
[----:B--2---:R-:W-:Y:S01]  /*0310*/  STG.E desc[UR8][R2.64+0x3c], R9 ;  /* 0x00003c0902007986 */ /* 0x004fe2000c101908 */
[----:B------:R-:W-:Y:S05]  /*0320*/  EXIT ;  /* 0x000000000000794d */ /* 0x000fea0003800000 */
.L_x_3:
[----:B------:R-:W-:Y:S04]  /*0330*/  STG.E desc[UR8][R2.64+0x38], RZ ;  /* 0x000038ff02007986 */ /* 0x000fe8000c101908 */
[----:B------:R-:W-:Y:S01]  /*0340*/  STG.E desc[UR8][R2.64+0x3c], RZ ;  /* 0x00003cff02007986 */ /* 0x000fe2000c101908 */
[----:B------:R-:W-:Y:S05]  /*0350*/  EXIT ;  /* 0x000000000000794d */ /* 0x000fea0003800000 */
.L_x_4:
        /* <DEDUP_REMOVED lines=10> */
.L_x_6:


//--------------------- .nv.global.init           --------------------------
	.section	.nv.global.init,"aw",@progbits
.nv.global.init:
	.type		_ZZ16chacha8_keysetupP11chacha8_ctxPKhjS2_E5sigma,@object
	.size		_ZZ16chacha8_keysetupP11chacha8_ctxPKhjS2_E5sigma,(_ZZ16chacha8_keysetupP11chacha8_ctxPKhjS2_E3tau - _ZZ16chacha8_keysetupP11chacha8_ctxPKhjS2_E5sigma)
_ZZ16chacha8_keysetupP11chacha8_ctxPKhjS2_E5sigma:
        /*0000*/ 	.byte	0x65, 0x78, 0x70, 0x61, 0x6e, 0x64, 0x20, 0x33, 0x32, 0x2d, 0x62, 0x79, 0x74, 0x65, 0x20, 0x6b
        /*0010*/ 	.byte	0x00
	.type		_ZZ16chacha8_keysetupP11chacha8_ctxPKhjS2_E3tau,@object
	.size		_ZZ16chacha8_keysetupP11chacha8_ctxPKhjS2_E3tau,(.L_1 - _ZZ16chacha8_keysetupP11chacha8_ctxPKhjS2_E3tau)
_ZZ16chacha8_keysetupP11chacha8_ctxPKhjS2_E3tau:
        /*0011*/ 	.byte	0x65, 0x78, 0x70, 0x61, 0x6e, 0x64, 0x20, 0x31, 0x36, 0x2d, 0x62, 0x79, 0x74, 0x65, 0x20, 0x6b
        /*0021*/ 	.byte	0x00
.L_1:


//--------------------- .nv.shared.reserved.0     --------------------------
	.section	.nv.shared.reserved.0,"aw",@nobits
	.weak		__nv_reservedSMEM_offset_0_alias
	.size		__nv_reservedSMEM_offset_0_alias, 0, 64
	.other		__nv_reservedSMEM_offset_0_alias,@"STO_CUDA_RESERVED_SHARED STV_DEFAULT"
__nv_reservedSMEM_offset_0_alias:
	.zero		0
	.zero		64


//--------------------- .nv.constant0._Z21chacha8_get_keystreamPK11chacha8_ctxmjPh --------------------------
	.section	.nv.constant0._Z21chacha8_get_keystreamPK11chacha8_ctxmjPh,"a",@progbits
	.sectionflags	@""
	.align	4
.nv.constant0._Z21chacha8_get_keystreamPK11chacha8_ctxmjPh:
	.zero		928


//--------------------- .nv.constant0._Z16chacha8_keysetupP11chacha8_ctxPKhjS2_ --------------------------
	.section	.nv.constant0._Z16chacha8_keysetupP11chacha8_ctxPKhjS2_,"a",@progbits
	.sectionflags	@""
	.align	4
.nv.constant0._Z16chacha8_keysetupP11chacha8_ctxPKhjS2_:
	.zero		928


//--------------------- SYMBOLS --------------------------

	.type		.nv.reservedSmem.offset0,@object
	.size		.nv.reservedSmem.offset0,0x4
